//
// Generated by NVIDIA NVVM Compiler
//
// Compiler Build ID: CL-36424714
// Cuda compilation tools, release 13.0, V13.0.88
// Based on NVVM 20.0.0
//

.version 9.0
.target sm_100
.address_size 64

	// .globl	_Z6matmulPiS_S_i
// _ZZ6matmulPiS_S_iE2sa has been demoted
// _ZZ6matmulPiS_S_iE2sb has been demoted

.visible .entry _Z6matmulPiS_S_i(
	.param .u64 .ptr .align 1 _Z6matmulPiS_S_i_param_0,
	.param .u64 .ptr .align 1 _Z6matmulPiS_S_i_param_1,
	.param .u64 .ptr .align 1 _Z6matmulPiS_S_i_param_2,
	.param .u32 _Z6matmulPiS_S_i_param_3
)
{
	.reg .pred 	%p<11>;
	.reg .b32 	%r<164>;
	.reg .b64 	%rd<13>;
	// demoted variable
	.shared .align 4 .b8 _ZZ6matmulPiS_S_iE2sa[4096];
	// demoted variable
	.shared .align 4 .b8 _ZZ6matmulPiS_S_iE2sb[4096];
	ld.param.u64 	%rd3, [_Z6matmulPiS_S_i_param_0];
	ld.param.u64 	%rd4, [_Z6matmulPiS_S_i_param_1];
	ld.param.u64 	%rd5, [_Z6matmulPiS_S_i_param_2];
	ld.param.u32 	%r45, [_Z6matmulPiS_S_i_param_3];
	mov.u32 	%r1, %ntid.y;
	mov.u32 	%r47, %ctaid.y;
	mov.u32 	%r2, %tid.y;
	mad.lo.s32 	%r3, %r1, %r47, %r2;
	mov.u32 	%r4, %ntid.x;
	mov.u32 	%r48, %ctaid.x;
	mov.u32 	%r5, %tid.x;
	mad.lo.s32 	%r6, %r4, %r48, %r5;
	setp.lt.s32 	%p1, %r45, 1;
	mov.b32 	%r162, 0;
	@%p1 bra 	$L__BB0_14;
	mul.lo.s32 	%r7, %r2, %r4;
	add.s32 	%r50, %r7, %r5;
	mad.lo.s32 	%r8, %r45, %r3, %r5;
	shl.b32 	%r51, %r50, 2;
	mov.u32 	%r52, _ZZ6matmulPiS_S_iE2sa;
	add.s32 	%r9, %r52, %r51;
	mov.u32 	%r53, _ZZ6matmulPiS_S_iE2sb;
	add.s32 	%r10, %r53, %r51;
	and.b32  	%r11, %r4, 7;
	and.b32  	%r12, %r4, 2040;
	shl.b32 	%r54, %r5, 2;
	add.s32 	%r13, %r53, %r54;
	shl.b32 	%r14, %r1, 5;
	shl.b32 	%r55, %r7, 2;
	add.s32 	%r56, %r55, %r52;
	add.s32 	%r15, %r56, 16;
	shl.b32 	%r16, %r1, 2;
	cvta.to.global.u64 	%rd1, %rd3;
	cvta.to.global.u64 	%rd2, %rd4;
	mov.b32 	%r147, 0;
	mov.u32 	%r162, %r147;
$L__BB0_2:
	setp.lt.u32 	%p2, %r4, 8;
	add.s32 	%r59, %r8, %r147;
	mul.wide.s32 	%rd6, %r59, 4;
	add.s64 	%rd7, %rd1, %rd6;
	ld.global.u32 	%r60, [%rd7];
	st.shared.u32 	[%r9], %r60;
	add.s32 	%r61, %r147, %r2;
	mad.lo.s32 	%r62, %r61, %r45, %r6;
	mul.wide.s32 	%rd8, %r62, 4;
	add.s64 	%rd9, %rd2, %rd8;
	ld.global.u32 	%r63, [%rd9];
	st.shared.u32 	[%r10], %r63;
	bar.sync 	0;
	mov.b32 	%r157, 0;
	@%p2 bra 	$L__BB0_5;
	and.b32  	%r64, %r4, -8;
	neg.s32 	%r151, %r64;
	mov.u32 	%r149, %r15;
	mov.u32 	%r150, %r13;
$L__BB0_4:
	.pragma "nounroll";
	ld.shared.u32 	%r65, [%r149+-16];
	ld.shared.u32 	%r66, [%r150];
	mad.lo.s32 	%r67, %r66, %r65, %r162;
	ld.shared.u32 	%r68, [%r149+-12];
	add.s32 	%r69, %r150, %r16;
	ld.shared.u32 	%r70, [%r69];
	mad.lo.s32 	%r71, %r70, %r68, %r67;
	ld.shared.u32 	%r72, [%r149+-8];
	add.s32 	%r73, %r69, %r16;
	ld.shared.u32 	%r74, [%r73];
	mad.lo.s32 	%r75, %r74, %r72, %r71;
	ld.shared.u32 	%r76, [%r149+-4];
	add.s32 	%r77, %r73, %r16;
	ld.shared.u32 	%r78, [%r77];
	mad.lo.s32 	%r79, %r78, %r76, %r75;
	ld.shared.u32 	%r80, [%r149];
	add.s32 	%r81, %r77, %r16;
	ld.shared.u32 	%r82, [%r81];
	mad.lo.s32 	%r83, %r82, %r80, %r79;
	ld.shared.u32 	%r84, [%r149+4];
	add.s32 	%r85, %r81, %r16;
	ld.shared.u32 	%r86, [%r85];
	mad.lo.s32 	%r87, %r86, %r84, %r83;
	ld.shared.u32 	%r88, [%r149+8];
	add.s32 	%r89, %r85, %r16;
	ld.shared.u32 	%r90, [%r89];
	mad.lo.s32 	%r91, %r90, %r88, %r87;
	ld.shared.u32 	%r92, [%r149+12];
	add.s32 	%r93, %r89, %r16;
	ld.shared.u32 	%r94, [%r93];
	mad.lo.s32 	%r162, %r94, %r92, %r91;
	add.s32 	%r151, %r151, 8;
	add.s32 	%r150, %r150, %r14;
	add.s32 	%r149, %r149, 32;
	setp.ne.s32 	%p3, %r151, 0;
	mov.u32 	%r157, %r12;
	@%p3 bra 	$L__BB0_4;
$L__BB0_5:
	setp.eq.s32 	%p4, %r11, 0;
	@%p4 bra 	$L__BB0_13;
	add.s32 	%r96, %r11, -1;
	setp.lt.u32 	%p5, %r96, 3;
	@%p5 bra 	$L__BB0_8;
	add.s32 	%r97, %r157, %r7;
	shl.b32 	%r98, %r97, 2;
	mov.u32 	%r99, _ZZ6matmulPiS_S_iE2sa;
	add.s32 	%r100, %r99, %r98;
	ld.shared.u32 	%r101, [%r100];
	mad.lo.s32 	%r102, %r157, %r1, %r5;
	shl.b32 	%r103, %r102, 2;
	mov.u32 	%r104, _ZZ6matmulPiS_S_iE2sb;
	add.s32 	%r105, %r104, %r103;
	ld.shared.u32 	%r106, [%r105];
	mad.lo.s32 	%r107, %r106, %r101, %r162;
	ld.shared.u32 	%r108, [%r100+4];
	add.s32 	%r109, %r105, %r16;
	ld.shared.u32 	%r110, [%r109];
	mad.lo.s32 	%r111, %r110, %r108, %r107;
	ld.shared.u32 	%r112, [%r100+8];
	add.s32 	%r113, %r109, %r16;
	ld.shared.u32 	%r114, [%r113];
	mad.lo.s32 	%r115, %r114, %r112, %r111;
	ld.shared.u32 	%r116, [%r100+12];
	add.s32 	%r117, %r113, %r16;
	ld.shared.u32 	%r118, [%r117];
	mad.lo.s32 	%r162, %r118, %r116, %r115;
	add.s32 	%r157, %r157, 4;
$L__BB0_8:
	and.b32  	%r120, %r4, 3;
	setp.eq.s32 	%p6, %r120, 0;
	@%p6 bra 	$L__BB0_13;
	setp.eq.s32 	%p7, %r120, 1;
	@%p7 bra 	$L__BB0_11;
	add.s32 	%r121, %r157, %r7;
	shl.b32 	%r122, %r121, 2;
	mov.u32 	%r123, _ZZ6matmulPiS_S_iE2sa;
	add.s32 	%r124, %r123, %r122;
	ld.shared.u32 	%r125, [%r124];
	mad.lo.s32 	%r126, %r157, %r1, %r5;
	shl.b32 	%r127, %r126, 2;
	mov.u32 	%r128, _ZZ6matmulPiS_S_iE2sb;
	add.s32 	%r129, %r128, %r127;
	ld.shared.u32 	%r130, [%r129];
	mad.lo.s32 	%r131, %r130, %r125, %r162;
	ld.shared.u32 	%r132, [%r124+4];
	add.s32 	%r133, %r129, %r16;
	ld.shared.u32 	%r134, [%r133];
	mad.lo.s32 	%r162, %r134, %r132, %r131;
	add.s32 	%r157, %r157, 2;
$L__BB0_11:
	and.b32  	%r135, %r4, 1;
	setp.eq.b32 	%p8, %r135, 1;
	not.pred 	%p9, %p8;
	@%p9 bra 	$L__BB0_13;
	add.s32 	%r136, %r157, %r7;
	shl.b32 	%r137, %r136, 2;
	mov.u32 	%r138, _ZZ6matmulPiS_S_iE2sa;
	add.s32 	%r139, %r138, %r137;
	ld.shared.u32 	%r140, [%r139];
	mad.lo.s32 	%r141, %r157, %r1, %r5;
	shl.b32 	%r142, %r141, 2;
	mov.u32 	%r143, _ZZ6matmulPiS_S_iE2sb;
	add.s32 	%r144, %r143, %r142;
	ld.shared.u32 	%r145, [%r144];
	mad.lo.s32 	%r162, %r145, %r140, %r162;
$L__BB0_13:
	bar.sync 	0;
	add.s32 	%r147, %r147, %r4;
	setp.lt.s32 	%p10, %r147, %r45;
	@%p10 bra 	$L__BB0_2;
$L__BB0_14:
	cvta.to.global.u64 	%rd10, %rd5;
	mad.lo.s32 	%r146, %r45, %r3, %r6;
	mul.wide.s32 	%rd11, %r146, 4;
	add.s64 	%rd12, %rd10, %rd11;
	st.global.u32 	[%rd12], %r162;
	ret;

}


// ===== COMPILED SASS (sm_100) =====

	.target	sm_100

	.elftype	@"ET_EXEC"


//--------------------- .note.nv.tkinfo           --------------------------
	.section	.note.nv.tkinfo,"",@"SHT_NOTE"
	.sectionflags	@"SHF_NOTE_NV_TKINFO"
	.tkinfo
        /*0018*/ 	.word	0x00000002
        /*0030*/ 	.string	""
        /*0030*/ 	.string	"ptxas"
        /*0030*/ 	.string	"Cuda compilation tools, release 13.0, V13.0.88"
        /*0030*/ 	.string	"Build cuda_13.0.r13.0/compiler.36424714_0"
        /*0030*/ 	.string	"-arch sm_100 -m 64 "



//--------------------- .note.nv.cuinfo           --------------------------
	.section	.note.nv.cuinfo,"",@"SHT_NOTE"
	.sectionflags	@"SHF_NOTE_NV_CUINFO"
        /*0018*/ 	.short	0x0002
        /*001a*/ 	.short	0x0064
        /*001c*/ 	.short	0x0082
	.zero		2


//--------------------- .nv.info                  --------------------------
	.section	.nv.info,"",@"SHT_CUDA_INFO"
	.align	4


	//----- nvinfo : EIATTR_REGCOUNT
	.align		4
        /*0000*/ 	.byte	0x04, 0x2f
        /*0002*/ 	.short	(.L_1 - .L_0)
	.align		4
.L_0:
        /*0004*/ 	.word	index@(_Z6matmulPiS_S_i)
        /*0008*/ 	.word	0x0000001f


	//----- nvinfo : EIATTR_FRAME_SIZE
	.align		4
.L_1:
        /*000c*/ 	.byte	0x04, 0x11
        /*000e*/ 	.short	(.L_3 - .L_2)
	.align		4
.L_2:
        /*0010*/ 	.word	index@(_Z6matmulPiS_S_i)
        /*0014*/ 	.word	0x00000000


	//----- nvinfo : EIATTR_MIN_STACK_SIZE
	.align		4
.L_3:
        /*0018*/ 	.byte	0x04, 0x12
        /*001a*/ 	.short	(.L_5 - .L_4)
	.align		4
.L_4:
        /*001c*/ 	.word	index@(_Z6matmulPiS_S_i)
        /*0020*/ 	.word	0x00000000
.L_5:


//--------------------- .nv.compat                --------------------------
	.section	.nv.compat,"",@"SHT_CUDA_COMPAT_INFO"
	.align	4
        /*0000*/ 	.byte	0x02, 0x09, 0x00, 0x00, 0x02, 0x02, 0x01, 0x00, 0x02, 0x05, 0x05, 0x00, 0x03, 0x07, 0x01, 0x01
        /*0010*/ 	.byte	0x02, 0x03, 0x00, 0x00, 0x02, 0x06, 0x01, 0x00, 0x04, 0x0b, 0x08, 0x00, 0x09, 0x00, 0x00, 0x00
        /*0020*/ 	.byte	0x00, 0x00, 0x00, 0x00


//--------------------- .nv.info._Z6matmulPiS_S_i --------------------------
	.section	.nv.info._Z6matmulPiS_S_i,"",@"SHT_CUDA_INFO"
	.sectionflags	@""
	.align	4


	//----- nvinfo : EIATTR_CUDA_API_VERSION
	.align		4
        /*0000*/ 	.byte	0x04, 0x37
        /*0002*/ 	.short	(.L_7 - .L_6)
.L_6:
        /*0004*/ 	.word	0x00000082


	//----- nvinfo : EIATTR_KPARAM_INFO
	.align		4
.L_7:
        /*0008*/ 	.byte	0x04, 0x17
        /*000a*/ 	.short	(.L_9 - .L_8)
.L_8:
        /*000c*/ 	.word	0x00000000
        /*0010*/ 	.short	0x0003
        /*0012*/ 	.short	0x0018
        /*0014*/ 	.byte	0x00, 0xf0, 0x11, 0x00


	//----- nvinfo : EIATTR_KPARAM_INFO
	.align		4
.L_9:
        /*0018*/ 	.byte	0x04, 0x17
        /*001a*/ 	.short	(.L_11 - .L_10)
.L_10:
        /*001c*/ 	.word	0x00000000
        /*0020*/ 	.short	0x0002
        /*0022*/ 	.short	0x0010
        /*0024*/ 	.byte	0x00, 0xf5, 0x21, 0x00


	//----- nvinfo : EIATTR_KPARAM_INFO
	.align		4
.L_11:
        /*0028*/ 	.byte	0x04, 0x17
        /*002a*/ 	.short	(.L_13 - .L_12)
.L_12:
        /*002c*/ 	.word	0x00000000
        /*0030*/ 	.short	0x0001
        /*0032*/ 	.short	0x0008
        /*0034*/ 	.byte	0x00, 0xf5, 0x21, 0x00


	//----- nvinfo : EIATTR_KPARAM_INFO
	.align		4
.L_13:
        /*0038*/ 	.byte	0x04, 0x17
        /*003a*/ 	.short	(.L_15 - .L_14)
.L_14:
        /*003c*/ 	.word	0x00000000
        /*0040*/ 	.short	0x0000
        /*0042*/ 	.short	0x0000
        /*0044*/ 	.byte	0x00, 0xf5, 0x21, 0x00


	//----- nvinfo : EIATTR_SPARSE_MMA_MASK
	.align		4
.L_15:
        /*0048*/ 	.byte	0x03, 0x50
        /*004a*/ 	.short	0x0000


	//----- nvinfo : EIATTR_MAXREG_COUNT
	.align		4
        /*004c*/ 	.byte	0x03, 0x1b
        /*004e*/ 	.short	0x00ff


	//----- nvinfo : EIATTR_NUM_BARRIERS
	.align		4
        /*0050*/ 	.byte	0x02, 0x4c
        /*0052*/ 	.byte	0x01
	.zero		1


	//----- nvinfo : EIATTR_MERCURY_ISA_VERSION
	.align		4
        /*0054*/ 	.byte	0x03, 0x5f
        /*0056*/ 	.short	0x0101


	//----- nvinfo : EIATTR_VRC_CTA_INIT_COUNT
	.align		4
        /*0058*/ 	.byte	0x02, 0x4a
	.zero		1
	.zero		1


	//----- nvinfo : EIATTR_EXIT_INSTR_OFFSETS
	.align		4
        /*005c*/ 	.byte	0x04, 0x1c
        /*005e*/ 	.short	(.L_17 - .L_16)


	//   ....[0]....
.L_16:
        /*0060*/ 	.word	0x00000a20


	//----- nvinfo : EIATTR_CBANK_PARAM_SIZE
	.align		4
.L_17:
        /*0064*/ 	.byte	0x03, 0x19
        /*0066*/ 	.short	0x001c


	//----- nvinfo : EIATTR_PARAM_CBANK
	.align		4
        /*0068*/ 	.byte	0x04, 0x0a
        /*006a*/ 	.short	(.L_19 - .L_18)
	.align		4
.L_18:
        /*006c*/ 	.word	index@(.nv.constant0._Z6matmulPiS_S_i)
        /*0070*/ 	.short	0x0380
        /*0072*/ 	.short	0x001c


	//----- nvinfo : EIATTR_SW_WAR
	.align		4
.L_19:
        /*0074*/ 	.byte	0x04, 0x36
        /*0076*/ 	.short	(.L_21 - .L_20)
.L_20:
        /*0078*/ 	.word	0x00000008
.L_21:


//--------------------- .nv.callgraph             --------------------------
	.section	.nv.callgraph,"",@"SHT_CUDA_CALLGRAPH"
	.align	4
	.sectionentsize	8
	.align		4
        /*0000*/ 	.word	0x00000000
	.align		4
        /*0004*/ 	.word	0xffffffff
	.align		4
        /*0008*/ 	.word	0x00000000
	.align		4
        /*000c*/ 	.word	0xfffffffe
	.align		4
        /*0010*/ 	.word	0x00000000
	.align		4
        /*0014*/ 	.word	0xfffffffd
	.align		4
        /*0018*/ 	.word	0x00000000
	.align		4
        /*001c*/ 	.word	0xfffffffc


//--------------------- .text._Z6matmulPiS_S_i    --------------------------
	.section	.text._Z6matmulPiS_S_i,"ax",@progbits
	.align	128
        .global         _Z6matmulPiS_S_i
        .type           _Z6matmulPiS_S_i,@function
        .size           _Z6matmulPiS_S_i,(.L_x_8 - _Z6matmulPiS_S_i)
        .other          _Z6matmulPiS_S_i,@"STO_CUDA_ENTRY STV_DEFAULT"
_Z6matmulPiS_S_i:
.text._Z6matmulPiS_S_i:
[----:B------:R-:W-:Y:S01]  /*0000*/  LDC R1, c[0x0][0x37c] ;  /* 0x0000df00ff017b82 */ /* 0x000fe20000000800 */
[----:B------:R-:W0:Y:S01]  /*0010*/  S2R R3, SR_CTAID.X ;  /* 0x0000000000037919 */ /* 0x000e220000002500 */
[----:B------:R-:W1:Y:S06]  /*0020*/  LDCU UR15, c[0x0][0x398] ;  /* 0x00007300ff0f77ac */ /* 0x000e6c0008000800 */
[----:B------:R-:W2:Y:S01]  /*0030*/  S2UR UR4, SR_CTAID.Y ;  /* 0x00000000000479c3 */ /* 0x000ea20000002600 */
[----:B------:R-:W-:Y:S01]  /*0040*/  HFMA2 R15, -RZ, RZ, 0, 0 ;  /* 0x00000000ff0f7431 */ /* 0x000fe200000001ff */
[----:B------:R-:W2:Y:S01]  /*0050*/  S2R R0, SR_TID.Y ;  /* 0x0000000000007919 */ /* 0x000ea20000002200 */
[----:B------:R-:W3:Y:S01]  /*0060*/  LDCU.64 UR12, c[0x0][0x358] ;  /* 0x00006b00ff0c77ac */ /* 0x000ee20008000a00 */
[----:B------:R-:W0:Y:S04]  /*0070*/  S2R R6, SR_TID.X ;  /* 0x0000000000067919 */ /* 0x000e280000002100 */
[----:B------:R-:W2:Y:S01]  /*0080*/  LDC R7, c[0x0][0x364] ;  /* 0x0000d900ff077b82 */ /* 0x000ea20000000800 */
[----:B------:R-:W0:Y:S01]  /*0090*/  LDCU UR14, c[0x0][0x360] ;  /* 0x00006c00ff0e77ac */ /* 0x000e220008000800 */
[----:B-1----:R-:W-:Y:S01]  /*00a0*/  UISETP.GE.AND UP0, UPT, UR15, 0x1, UPT ;  /* 0x000000010f00788c */ /* 0x002fe2000bf06270 */
[----:B--2---:R-:W-:-:S02]  /*00b0*/  IMAD R9, R7, UR4, R0 ;  /* 0x0000000407097c24 */ /* 0x004fc4000f8e0200 */
[----:B0-----:R-:W-:-:S06]  /*00c0*/  IMAD R8, R3, UR14, R6 ;  /* 0x0000000e03087c24 */ /* 0x001fcc000f8e0206 */
[----:B---3--:R-:W-:Y:S05]  /*00d0*/  BRA.U !UP0, `(.L_x_0) ;  /* 0x0000000908407547 */ /* 0x008fea000b800000 */
[----:B------:R-:W0:Y:S01]  /*00e0*/  S2UR UR7, SR_CgaCtaId ;  /* 0x00000000000779c3 */ /* 0x000e220000008800 */
[----:B------:R-:W-:Y:S01]  /*00f0*/  UMOV UR4, 0x400 ;  /* 0x0000040000047882 */ /* 0x000fe20000000000 */
[----:B------:R-:W-:Y:S01]  /*0100*/  IMAD R11, R0, UR14, RZ ;  /* 0x0000000e000b7c24 */ /* 0x000fe2000f8e02ff */
[----:B------:R-:W-:Y:S01]  /*0110*/  UIADD3 UR5, UPT, UPT, UR4, 0x1000, URZ ;  /* 0x0000100004057890 */ /* 0x000fe2000fffe0ff */
[----:B------:R-:W-:Y:S01]  /*0120*/  IMAD R19, R9, UR15, R6 ;  /* 0x0000000f09137c24 */ /* 0x000fe2000f8e0206 */
[----:B------:R-:W-:Y:S01]  /*0130*/  MOV R15, RZ ;  /* 0x000000ff000f7202 */ /* 0x000fe20000000f00 */
[----:B------:R-:W-:Y:S01]  /*0140*/  ULOP3.LUT UR10, UR14, 0x7, URZ, 0xc0, !UPT ;  /* 0x000000070e0a7892 */ /* 0x000fe2000f8ec0ff */
[----:B------:R-:W-:Y:S01]  /*0150*/  IADD3 R12, PT, PT, R11, R6, RZ ;  /* 0x000000060b0c7210 */ /* 0x000fe20007ffe0ff */
[----:B------:R-:W-:Y:S02]  /*0160*/  ULOP3.LUT UR6, UR14, 0x7f8, URZ, 0xc0, !UPT ;  /* 0x000007f80e067892 */ /* 0x000fe4000f8ec0ff */
[----:B0-----:R-:W-:-:S02]  /*0170*/  ULEA UR4, UR7, UR4, 0x18 ;  /* 0x0000000407047291 */ /* 0x001fc4000f8ec0ff */
[----:B------:R-:W-:-:S04]  /*0180*/  ULEA UR5, UR7, UR5, 0x18 ;  /* 0x0000000507057291 */ /* 0x000fc8000f8ec0ff */
[----:B------:R-:W-:Y:S02]  /*0190*/  LEA R13, R11, UR4, 0x2 ;  /* 0x000000040b0d7c11 */ /* 0x000fe4000f8e10ff */
[C---:B------:R-:W-:Y:S01]  /*01a0*/  LEA R10, R12.reuse, UR4, 0x2 ;  /* 0x000000040c0a7c11 */ /* 0x040fe2000f8e10ff */
[----:B------:R-:W-:Y:S01]  /*01b0*/  UMOV UR4, URZ ;  /* 0x000000ff00047c82 */ /* 0x000fe20008000000 */
[----:B------:R-:W-:Y:S02]  /*01c0*/  LEA R12, R12, UR5, 0x2 ;  /* 0x000000050c0c7c11 */ /* 0x000fe4000f8e10ff */
[----:B------:R-:W-:Y:S02]  /*01d0*/  IADD3 R13, PT, PT, R13, 0x10, RZ ;  /* 0x000000100d0d7810 */ /* 0x000fe40007ffe0ff */
[----:B------:R-:W-:-:S07]  /*01e0*/  LEA R14, R6, UR5, 0x2 ;  /* 0x00000005060e7c11 */ /* 0x000fce000f8e10ff */
.L_x_6:
[----:B0-----:R-:W0:Y:S01]  /*01f0*/  LDC.64 R4, c[0x0][0x380] ;  /* 0x0000e000ff047b82 */ /* 0x001e220000000a00 */
[----:B------:R-:W1:Y:S01]  /*0200*/  LDCU UR15, c[0x0][0x398] ;  /* 0x00007300ff0f77ac */ /* 0x000e620008000800 */
[----:B------:R-:W-:Y:S02]  /*0210*/  IADD3 R21, PT, PT, R0, UR4, RZ ;  /* 0x0000000400157c10 */ /* 0x000fe4000fffe0ff */
[----:B------:R-:W-:-:S04]  /*0220*/  IADD3 R17, PT, PT, R19, UR4, RZ ;  /* 0x0000000413117c10 */ /* 0x000fc8000fffe0ff */
[----:B------:R-:W2:Y:S01]  /*0230*/  LDC.64 R2, c[0x0][0x388] ;  /* 0x0000e200ff027b82 */ /* 0x000ea20000000a00 */
[----:B-1----:R-:W-:Y:S02]  /*0240*/  IMAD R21, R21, UR15, R8 ;  /* 0x0000000f15157c24 */ /* 0x002fe4000f8e0208 */
[----:B0-----:R-:W-:-:S06]  /*0250*/  IMAD.WIDE R4, R17, 0x4, R4 ;  /* 0x0000000411047825 */ /* 0x001fcc00078e0204 */
[----:B------:R-:W3:Y:S01]  /*0260*/  LDG.E R5, desc[UR12][R4.64] ;  /* 0x0000000c04057981 */ /* 0x000ee2000c1e1900 */
[----:B--2---:R-:W-:-:S06]  /*0270*/  IMAD.WIDE R2, R21, 0x4, R2 ;  /* 0x0000000415027825 */ /* 0x004fcc00078e0202 */
[----:B------:R-:W2:Y:S01]  /*0280*/  LDG.E R3, desc[UR12][R2.64] ;  /* 0x0000000c02037981 */ /* 0x000ea2000c1e1900 */
[----:B------:R-:W-:Y:S02]  /*0290*/  UISETP.GE.U32.AND UP1, UPT, UR14, 0x8, UPT ;  /* 0x000000080e00788c */ /* 0x000fe4000bf26070 */
[----:B------:R-:W-:Y:S01]  /*02a0*/  UIADD3 UR4, UPT, UPT, UR14, UR4, URZ ;  /* 0x000000040e047290 */ /* 0x000fe2000fffe0ff */
[----:B------:R-:W-:-:S03]  /*02b0*/  UMOV UR5, URZ ;  /* 0x000000ff00057c82 */ /* 0x000fc60008000000 */
[----:B------:R-:W-:Y:S01]  /*02c0*/  UISETP.GE.AND UP0, UPT, UR4, UR15, UPT ;  /* 0x0000000f0400728c */ /* 0x000fe2000bf06270 */
[----:B---3--:R0:W-:Y:S04]  /*02d0*/  STS [R10], R5 ;  /* 0x000000050a007388 */ /* 0x0081e80000000800 */
[----:B--2---:R0:W-:Y:S01]  /*02e0*/  STS [R12], R3 ;  /* 0x000000030c007388 */ /* 0x0041e20000000800 */
[----:B------:R-:W-:Y:S06]  /*02f0*/  BAR.SYNC.DEFER_BLOCKING 0x0 ;  /* 0x0000000000007b1d */ /* 0x000fec0000010000 */
[----:B------:R-:W-:Y:S05]  /*0300*/  BRA.U !UP1, `(.L_x_1) ;  /* 0x0000000109a47547 */ /* 0x000fea000b800000 */
[----:B------:R-:W-:Y:S01]  /*0310*/  ULOP3.LUT UR5, UR14, 0xfffffff8, URZ, 0xc0, !UPT ;  /* 0xfffffff80e057892 */ /* 0x000fe2000f8ec0ff */
[----:B------:R-:W-:Y:S01]  /*0320*/  MOV R2, R13 ;  /* 0x0000000d00027202 */ /* 0x000fe20000000f00 */
[----:B------:R-:W-:Y:S02]  /*0330*/  IMAD.MOV.U32 R4, RZ, RZ, R14 ;  /* 0x000000ffff047224 */ /* 0x000fe400078e000e */
[----:B------:R-:W-:-:S12]  /*0340*/  UIADD3 UR5, UPT, UPT, -UR5, URZ, URZ ;  /* 0x000000ff05057290 */ /* 0x000fd8000fffe1ff */
.L_x_2:
[C---:B------:R-:W-:Y:S01]  /*0350*/  LEA R24, R7.reuse, R4, 0x2 ;  /* 0x0000000407187211 */ /* 0x040fe200078e10ff */
[----:B------:R-:W-:Y:S01]  /*0360*/  LDS R20, [R2+-0x10] ;  /* 0xfffff00002147984 */ /* 0x000fe20000000800 */
[----:B------:R-:W-:Y:S02]  /*0370*/  UIADD3 UR5, UPT, UPT, UR5, 0x8, URZ ;  /* 0x0000000805057890 */ /* 0x000fe4000fffe0ff */
[C---:B------:R-:W-:Y:S01]  /*0380*/  LEA R16, R7.reuse, R24, 0x2 ;  /* 0x0000001807107211 */ /* 0x040fe200078e10ff */
[----:B------:R1:W2:Y:S01]  /*0390*/  LDS R21, [R4] ;  /* 0x0000000004157984 */ /* 0x0002a20000000800 */
[----:B------:R-:W-:Y:S02]  /*03a0*/  UISETP.NE.AND UP1, UPT, UR5, URZ, UPT ;  /* 0x000000ff0500728c */ /* 0x000fe4000bf25270 */
[C---:B------:R-:W-:Y:S01]  /*03b0*/  LEA R18, R7.reuse, R16, 0x2 ;  /* 0x0000001007127211 */ /* 0x040fe200078e10ff */
[----:B------:R-:W-:Y:S03]  /*03c0*/  LDS R17, [R2+-0xc] ;  /* 0xfffff40002117984 */ /* 0x000fe60000000800 */
[C---:B------:R-:W-:Y:S01]  /*03d0*/  LEA R28, R7.reuse, R18, 0x2 ;  /* 0x00000012071c7211 */ /* 0x040fe200078e10ff */
[----:B------:R3:W4:Y:S01]  /*03e0*/  LDS R22, [R24] ;  /* 0x0000000018167984 */ /* 0x0007220000000800 */
[----:B-1----:R-:W-:-:S03]  /*03f0*/  LEA R4, R7, R4, 0x5 ;  /* 0x0000000407047211 */ /* 0x002fc600078e28ff */
[----:B0-----:R-:W-:Y:S01]  /*0400*/  LDS R3, [R2+-0x8] ;  /* 0xfffff80002037984 */ /* 0x001fe20000000800 */
[----:B------:R-:W-:-:S03]  /*0410*/  IMAD R26, R7, 0x4, R28 ;  /* 0x00000004071a7824 */ /* 0x000fc600078e021c */
[----:B------:R-:W0:Y:S02]  /*0420*/  LDS R16, [R16] ;  /* 0x0000000010107984 */ /* 0x000e240000000800 */
[----:B---3--:R-:W-:Y:S02]  /*0430*/  LEA R24, R7, R26, 0x2 ;  /* 0x0000001a07187211 */ /* 0x008fe400078e10ff */
[----:B------:R-:W-:Y:S04]  /*0440*/  LDS R5, [R2+-0x4] ;  /* 0xfffffc0002057984 */ /* 0x000fe80000000800 */
[----:B------:R-:W1:Y:S04]  /*0450*/  LDS R18, [R18] ;  /* 0x0000000012127984 */ /* 0x000e680000000800 */
[----:B------:R-:W-:Y:S04]  /*0460*/  LDS R26, [R26] ;  /* 0x000000001a1a7984 */ /* 0x000fe80000000800 */
[----:B------:R-:W-:Y:S01]  /*0470*/  LDS R23, [R2+0x8] ;  /* 0x0000080002177984 */ /* 0x000fe20000000800 */
[----:B--2---:R-:W-:-:S03]  /*0480*/  IMAD R21, R20, R21, R15 ;  /* 0x0000001514157224 */ /* 0x004fc600078e020f */
[----:B------:R-:W-:Y:S04]  /*0490*/  LDS R15, [R2] ;  /* 0x00000000020f7984 */ /* 0x000fe80000000800 */
[----:B------:R-:W2:Y:S01]  /*04a0*/  LDS R20, [R28] ;  /* 0x000000001c147984 */ /* 0x000ea20000000800 */
[----:B----4-:R-:W-:Y:S01]  /*04b0*/  IMAD R25, R17, R22, R21 ;  /* 0x0000001611197224 */ /* 0x010fe200078e0215 */
[----:B------:R-:W-:Y:S02]  /*04c0*/  LEA R22, R7, R24, 0x2 ;  /* 0x0000001807167211 */ /* 0x000fe400078e10ff */
[----:B------:R-:W3:Y:S04]  /*04d0*/  LDS R17, [R2+0x4] ;  /* 0x0000040002117984 */ /* 0x000ee80000000800 */
[----:B------:R-:W4:Y:S01]  /*04e0*/  LDS R24, [R24] ;  /* 0x0000000018187984 */ /* 0x000f220000000800 */
[----:B0-----:R-:W-:-:S03]  /*04f0*/  IMAD R3, R3, R16, R25 ;  /* 0x0000001003037224 */ /* 0x001fc600078e0219 */
[----:B------:R-:W-:Y:S04]  /*0500*/  LDS R22, [R22] ;  /* 0x0000000016167984 */ /* 0x000fe80000000800 */
[----:B------:R0:W5:Y:S01]  /*0510*/  LDS R21, [R2+0xc] ;  /* 0x00000c0002157984 */ /* 0x0001620000000800 */
[----:B-1----:R-:W-:Y:S01]  /*0520*/  IMAD R3, R5, R18, R3 ;  /* 0x0000001205037224 */ /* 0x002fe200078e0203 */
[----:B0-----:R-:W-:-:S03]  /*0530*/  IADD3 R2, PT, PT, R2, 0x20, RZ ;  /* 0x0000002002027810 */ /* 0x001fc60007ffe0ff */
[----:B--2---:R-:W-:-:S04]  /*0540*/  IMAD R3, R15, R20, R3 ;  /* 0x000000140f037224 */ /* 0x004fc800078e0203 */
[----:B---3--:R-:W-:-:S04]  /*0550*/  IMAD R3, R17, R26, R3 ;  /* 0x0000001a11037224 */ /* 0x008fc800078e0203 */
[----:B----4-:R-:W-:-:S04]  /*0560*/  IMAD R3, R23, R24, R3 ;  /* 0x0000001817037224 */ /* 0x010fc800078e0203 */
[----:B-----5:R-:W-:Y:S01]  /*0570*/  IMAD R15, R21, R22, R3 ;  /* 0x00000016150f7224 */ /* 0x020fe200078e0203 */
[----:B------:R-:W-:Y:S06]  /*0580*/  BRA.U UP1, `(.L_x_2) ;  /* 0xfffffffd01707547 */ /* 0x000fec000b83ffff */
[----:B------:R-:W-:-:S05]  /*0590*/  UMOV UR5, UR6 ;  /* 0x0000000600057c82 */ /* 0x000fca0008000000 */
.L_x_1:
[----:B------:R-:W-:-:S09]  /*05a0*/  UISETP.NE.AND UP1, UPT, UR10, URZ, UPT ;  /* 0x000000ff0a00728c */ /* 0x000fd2000bf25270 */
[----:B------:R-:W-:Y:S05]  /*05b0*/  BRA.U !UP1, `(.L_x_3) ;  /* 0x0000000509007547 */ /* 0x000fea000b800000 */
[----:B------:R-:W-:Y:S02]  /*05c0*/  UIADD3 UR7, UPT, UPT, UR10, -0x1, URZ ;  /* 0xffffffff0a077890 */ /* 0x000fe4000fffe0ff */
[----:B------:R-:W-:Y:S02]  /*05d0*/  ULOP3.LUT UP2, UR11, UR14, 0x3, URZ, 0xc0, !UPT ;  /* 0x000000030e0b7892 */ /* 0x000fe4000f84c0ff */
[----:B------:R-:W-:-:S09]  /*05e0*/  UISETP.GE.U32.AND UP1, UPT, UR7, 0x3, UPT ;  /* 0x000000030700788c */ /* 0x000fd2000bf26070 */
[----:B------:R-:W-:Y:S05]  /*05f0*/  BRA.U !UP1, `(.L_x_4) ;  /* 0x0000000109647547 */ /* 0x000fea000b800000 */
[----:B------:R-:W1:Y:S01]  /*0600*/  S2UR UR8, SR_CgaCtaId ;  /* 0x00000000000879c3 */ /* 0x000e620000008800 */
[----:B------:R-:W-:Y:S01]  /*0610*/  UMOV UR7, 0x400 ;  /* 0x0000040000077882 */ /* 0x000fe20000000000 */
[----:B0-----:R-:W-:Y:S01]  /*0620*/  IMAD R3, R7, UR5, R6 ;  /* 0x0000000507037c24 */ /* 0x001fe2000f8e0206 */
[----:B------:R-:W-:Y:S01]  /*0630*/  UIADD3 UR9, UPT, UPT, UR7, 0x1000, URZ ;  /* 0x0000100007097890 */ /* 0x000fe2000fffe0ff */
[----:B------:R-:W-:Y:S01]  /*0640*/  IADD3 R2, PT, PT, R11, UR5, RZ ;  /* 0x000000050b027c10 */ /* 0x000fe2000fffe0ff */
[----:B------:R-:W-:Y:S02]  /*0650*/  UIADD3 UR5, UPT, UPT, UR5, 0x4, URZ ;  /* 0x0000000405057890 */ /* 0x000fe4000fffe0ff */
[----:B-1----:R-:W-:Y:S02]  /*0660*/  ULEA UR9, UR8, UR9, 0x18 ;  /* 0x0000000908097291 */ /* 0x002fe4000f8ec0ff */
[----:B------:R-:W-:-:S04]  /*0670*/  ULEA UR7, UR8, UR7, 0x18 ;  /* 0x0000000708077291 */ /* 0x000fc8000f8ec0ff */
[----:B------:R-:W-:Y:S02]  /*0680*/  LEA R16, R3, UR9, 0x2 ;  /* 0x0000000903107c11 */ /* 0x000fe4000f8e10ff */
[----:B------:R-:W-:-:S03]  /*0690*/  LEA R2, R2, UR7, 0x2 ;  /* 0x0000000702027c11 */ /* 0x000fc6000f8e10ff */
[C---:B------:R-:W-:Y:S02]  /*06a0*/  IMAD R18, R7.reuse, 0x4, R16 ;  /* 0x0000000407127824 */ /* 0x040fe400078e0210 */
[----:B------:R-:W-:Y:S03]  /*06b0*/  LDS R4, [R2] ;  /* 0x0000000002047984 */ /* 0x000fe60000000800 */
[C---:B------:R-:W-:Y:S01]  /*06c0*/  LEA R22, R7.reuse, R18, 0x2 ;  /* 0x0000001207167211 */ /* 0x040fe200078e10ff */
[----:B------:R-:W0:Y:S03]  /*06d0*/  LDS R16, [R16] ;  /* 0x0000000010107984 */ /* 0x000e260000000800 */
[----:B------:R-:W-:Y:S01]  /*06e0*/  LEA R5, R7, R22, 0x2 ;  /* 0x0000001607057211 */ /* 0x000fe200078e10ff */
[----:B------:R-:W-:Y:S04]  /*06f0*/  LDS R3, [R2+0x4] ;  /* 0x0000040002037984 */ /* 0x000fe80000000800 */
[----:B------:R-:W1:Y:S04]  /*0700*/  LDS R18, [R18] ;  /* 0x0000000012127984 */ /* 0x000e680000000800 */
[----:B------:R-:W-:Y:S04]  /*0710*/  LDS R20, [R2+0x8] ;  /* 0x0000080002147984 */ /* 0x000fe80000000800 */
[----:B------:R-:W2:Y:S04]  /*0720*/  LDS R22, [R22] ;  /* 0x0000000016167984 */ /* 0x000ea80000000800 */
[----:B------:R-:W-:Y:S04]  /*0730*/  LDS R24, [R2+0xc] ;  /* 0x00000c0002187984 */ /* 0x000fe80000000800 */
[----:B------:R-:W3:Y:S01]  /*0740*/  LDS R5, [R5] ;  /* 0x0000000005057984 */ /* 0x000ee20000000800 */
[----:B0-----:R-:W-:-:S04]  /*0750*/  IMAD R4, R4, R16, R15 ;  /* 0x0000001004047224 */ /* 0x001fc800078e020f */
[----:B-1----:R-:W-:-:S04]  /*0760*/  IMAD R3, R3, R18, R4 ;  /* 0x0000001203037224 */ /* 0x002fc800078e0204 */
[----:B--2---:R-:W-:-:S04]  /*0770*/  IMAD R3, R20, R22, R3 ;  /* 0x0000001614037224 */ /* 0x004fc800078e0203 */
[----:B---3--:R-:W-:-:S07]  /*0780*/  IMAD R15, R24, R5, R3 ;  /* 0x00000005180f7224 */ /* 0x008fce00078e0203 */
.L_x_4:
[----:B------:R-:W-:Y:S05]  /*0790*/  BRA.U !UP2, `(.L_x_3) ;  /* 0x000000010a887547 */ /* 0x000fea000b800000 */
[----:B------:R-:W-:Y:S02]  /*07a0*/  UISETP.NE.AND UP1, UPT, UR11, 0x1, UPT ;  /* 0x000000010b00788c */ /* 0x000fe4000bf25270 */
[----:B------:R-:W-:-:S04]  /*07b0*/  ULOP3.LUT UR7, UR14, 0x1, URZ, 0xc0, !UPT ;  /* 0x000000010e077892 */ /* 0x000fc8000f8ec0ff */
[----:B------:R-:W-:-:S03]  /*07c0*/  UISETP.NE.U32.AND UP2, UPT, UR7, 0x1, UPT ;  /* 0x000000010700788c */ /* 0x000fc6000bf45070 */
[----:B------:R-:W-:Y:S08]  /*07d0*/  BRA.U !UP1, `(.L_x_5) ;  /* 0x0000000109447547 */ /* 0x000ff0000b800000 */
        /* <DEDUP_REMOVED lines=9> */
[----:B------:R-:W-:Y:S02]  /*0870*/  LEA R2, R2, UR7, 0x2 ;  /* 0x0000000702027c11 */ /* 0x000fe4000f8e10ff */
[----:B------:R-:W-:Y:S02]  /*0880*/  LEA R5, R7, R16, 0x2 ;  /* 0x0000001007057211 */ /* 0x000fe400078e10ff */
[----:B------:R-:W-:Y:S04]  /*0890*/  LDS R16, [R16] ;  /* 0x0000000010107984 */ /* 0x000fe80000000800 */
[----:B------:R-:W0:Y:S04]  /*08a0*/  LDS R4, [R2] ;  /* 0x0000000002047984 */ /* 0x000e280000000800 */
[----:B------:R-:W-:Y:S04]  /*08b0*/  LDS R3, [R2+0x4] ;  /* 0x0000040002037984 */ /* 0x000fe80000000800 */
[----:B------:R-:W1:Y:S01]  /*08c0*/  LDS R5, [R5] ;  /* 0x0000000005057984 */ /* 0x000e620000000800 */
[----:B0-----:R-:W-:-:S04]  /*08d0*/  IMAD R4, R4, R16, R15 ;  /* 0x0000001004047224 */ /* 0x001fc800078e020f */
[----:B-1----:R-:W-:-:S07]  /*08e0*/  IMAD R15, R3, R5, R4 ;  /* 0x00000005030f7224 */ /* 0x002fce00078e0204 */
.L_x_5:
[----:B------:R-:W-:Y:S05]  /*08f0*/  BRA.U UP2, `(.L_x_3) ;  /* 0x0000000102307547 */ /* 0x000fea000b800000 */
[----:B------:R-:W1:Y:S01]  /*0900*/  S2UR UR8, SR_CgaCtaId ;  /* 0x00000000000879c3 */ /* 0x000e620000008800 */
[----:B------:R-:W-:Y:S01]  /*0910*/  UMOV UR7, 0x400 ;  /* 0x0000040000077882 */ /* 0x000fe20000000000 */
[----:B0-----:R-:W-:Y:S01]  /*0920*/  IMAD R3, R7, UR5, R6 ;  /* 0x0000000507037c24 */ /* 0x001fe2000f8e0206 */
[----:B------:R-:W-:Y:S01]  /*0930*/  UIADD3 UR9, UPT, UPT, UR7, 0x1000, URZ ;  /* 0x0000100007097890 */ /* 0x000fe2000fffe0ff */
[----:B------:R-:W-:Y:S01]  /*0940*/  IADD3 R2, PT, PT, R11, UR5, RZ ;  /* 0x000000050b027c10 */ /* 0x000fe2000fffe0ff */
[----:B-1----:R-:W-:Y:S02]  /*0950*/  ULEA UR7, UR8, UR7, 0x18 ;  /* 0x0000000708077291 */ /* 0x002fe4000f8ec0ff */
[----:B------:R-:W-:-:S04]  /*0960*/  ULEA UR9, UR8, UR9, 0x18 ;  /* 0x0000000908097291 */ /* 0x000fc8000f8ec0ff */
[----:B------:R-:W-:Y:S02]  /*0970*/  LEA R2, R2, UR7, 0x2 ;  /* 0x0000000702027c11 */ /* 0x000fe4000f8e10ff */
[----:B------:R-:W-:-:S04]  /*0980*/  LEA R3, R3, UR9, 0x2 ;  /* 0x0000000903037c11 */ /* 0x000fc8000f8e10ff */
[----:B------:R-:W-:Y:S04]  /*0990*/  LDS R2, [R2] ;  /* 0x0000000002027984 */ /* 0x000fe80000000800 */
[----:B------:R-:W0:Y:S02]  /*09a0*/  LDS R3, [R3] ;  /* 0x0000000003037984 */ /* 0x000e240000000800 */
[----:B0-----:R-:W-:-:S07]  /*09b0*/  IMAD R15, R2, R3, R15 ;  /* 0x00000003020f7224 */ /* 0x001fce00078e020f */
.L_x_3:
[----:B------:R-:W-:Y:S06]  /*09c0*/  BAR.SYNC.DEFER_BLOCKING 0x0 ;  /* 0x0000000000007b1d */ /* 0x000fec0000010000 */
[----:B------:R-:W-:Y:S05]  /*09d0*/  BRA.U !UP0, `(.L_x_6) ;  /* 0xfffffff908047547 */ /* 0x000fea000b83ffff */
.L_x_0:
[----:B0-----:R-:W0:Y:S01]  /*09e0*/  LDC.64 R2, c[0x0][0x390] ;  /* 0x0000e400ff027b82 */ /* 0x001e220000000a00 */
[----:B------:R-:W-:-:S04]  /*09f0*/  IMAD R9, R9, UR15, R8 ;  /* 0x0000000f09097c24 */ /* 0x000fc8000f8e0208 */
[----:B0-----:R-:W-:-:S05]  /*0a00*/  IMAD.WIDE R2, R9, 0x4, R2 ;  /* 0x0000000409027825 */ /* 0x001fca00078e0202 */
[----:B------:R-:W-:Y:S01]  /*0a10*/  STG.E desc[UR12][R2.64], R15 ;  /* 0x0000000f02007986 */ /* 0x000fe2000c10190c */
[----:B------:R-:W-:Y:S05]  /*0a20*/  EXIT ;  /* 0x000000000000794d */ /* 0x000fea0003800000 */
.L_x_7:
[----:B------:R-:W-:-:S00]  /*0a30*/  BRA `(.L_x_7) ;  /* 0xfffffffc00fc7947 */ /* 0x000fc0000383ffff */
[----:B------:R-:W-:-:S00]  /*0a40*/  NOP ;  /* 0x0000000000007918 */ /* 0x000fc00000000000 */
        /* <DEDUP_REMOVED lines=11> */
.L_x_8:


//--------------------- .nv.shared._Z6matmulPiS_S_i --------------------------
	.section	.nv.shared._Z6matmulPiS_S_i,"aw",@nobits
	.sectionflags	@""
	.align	4
.nv.shared._Z6matmulPiS_S_i:
	.zero		9216


//--------------------- .nv.shared.reserved.0     --------------------------
	.section	.nv.shared.reserved.0,"aw",@nobits
	.weak		__nv_reservedSMEM_offset_0_alias
	.size		__nv_reservedSMEM_offset_0_alias, 0, 64
	.other		__nv_reservedSMEM_offset_0_alias,@"STO_CUDA_RESERVED_SHARED STV_DEFAULT"
__nv_reservedSMEM_offset_0_alias:
	.zero		0
	.zero		64


//--------------------- .nv.constant0._Z6matmulPiS_S_i --------------------------
	.section	.nv.constant0._Z6matmulPiS_S_i,"a",@progbits
	.sectionflags	@""
	.align	4
.nv.constant0._Z6matmulPiS_S_i:
	.zero		924


//--------------------- SYMBOLS --------------------------

	.type		.nv.reservedSmem.offset0,@object
	.size		.nv.reservedSmem.offset0,0x4
	.type		.nv.reservedSmem.cap,@object
	.size		.nv.reservedSmem.cap,0x4
